//
// Generated by NVIDIA NVVM Compiler
//
// Compiler Build ID: CL-36424714
// Cuda compilation tools, release 13.0, V13.0.88
// Based on NVVM 20.0.0
//

.version 9.0
.target sm_100
.address_size 64

	// .globl	default_function_kernel0
// _ZZ24default_function_kernel0E8A_shared has been demoted
// _ZZ24default_function_kernel0E8B_shared has been demoted

.visible .entry default_function_kernel0(
	.param .u64 .ptr .align 1 default_function_kernel0_param_0,
	.param .u64 .ptr .align 1 default_function_kernel0_param_1,
	.param .u64 .ptr .align 1 default_function_kernel0_param_2
)
.maxntid 256
{
	.reg .pred 	%p<2>;
	.reg .b32 	%r<625>;
	.reg .b64 	%rd<34>;
	// demoted variable
	.shared .align 1 .b8 _ZZ24default_function_kernel0E8A_shared[4096];
	// demoted variable
	.shared .align 1 .b8 _ZZ24default_function_kernel0E8B_shared[8192];
	ld.param.u64 	%rd6, [default_function_kernel0_param_1];
	cvta.to.global.u64 	%rd7, %rd6;
	mov.u32 	%r263, %tid.y;
	mov.u32 	%r264, %tid.z;
	mov.u32 	%r265, %tid.x;
	shl.b32 	%r266, %r265, 3;
	mov.u32 	%r267, %ctaid.x;
	shl.b32 	%r268, %r267, 21;
	shl.b32 	%r269, %r263, 20;
	add.s32 	%r270, %r268, %r269;
	shl.b32 	%r271, %r264, 18;
	add.s32 	%r272, %r270, %r271;
	or.b32  	%r495, %r272, %r266;
	shl.b32 	%r273, %r264, 10;
	shl.b32 	%r274, %r263, 18;
	mov.u32 	%r275, %ctaid.y;
	shl.b32 	%r276, %r275, 12;
	add.s32 	%r277, %r276, %r274;
	add.s32 	%r278, %r277, %r273;
	add.s32 	%r279, %r278, %r266;
	cvt.u64.u32 	%rd8, %r279;
	add.s64 	%rd9, %rd8, %rd7;
	add.s64 	%rd33, %rd9, 512;
	mov.b32 	%r496, 0;
	shl.b32 	%r283, %r263, 11;
	mov.u32 	%r497, %r496;
	mov.u32 	%r498, %r496;
	mov.u32 	%r499, %r496;
	mov.u32 	%r500, %r496;
	mov.u32 	%r501, %r496;
	mov.u32 	%r502, %r496;
	mov.u32 	%r503, %r496;
	mov.u32 	%r504, %r496;
	mov.u32 	%r505, %r496;
	mov.u32 	%r506, %r496;
	mov.u32 	%r507, %r496;
	mov.u32 	%r508, %r496;
	mov.u32 	%r509, %r496;
	mov.u32 	%r510, %r496;
	mov.u32 	%r511, %r496;
	mov.u32 	%r512, %r496;
	mov.u32 	%r513, %r496;
	mov.u32 	%r514, %r496;
	mov.u32 	%r515, %r496;
	mov.u32 	%r516, %r496;
	mov.u32 	%r517, %r496;
	mov.u32 	%r518, %r496;
	mov.u32 	%r519, %r496;
	mov.u32 	%r520, %r496;
	mov.u32 	%r521, %r496;
	mov.u32 	%r522, %r496;
	mov.u32 	%r523, %r496;
	mov.u32 	%r524, %r496;
	mov.u32 	%r525, %r496;
	mov.u32 	%r526, %r496;
	mov.u32 	%r527, %r496;
	mov.u32 	%r528, %r496;
	mov.u32 	%r529, %r496;
	mov.u32 	%r530, %r496;
	mov.u32 	%r531, %r496;
	mov.u32 	%r532, %r496;
	mov.u32 	%r533, %r496;
	mov.u32 	%r534, %r496;
	mov.u32 	%r535, %r496;
	mov.u32 	%r536, %r496;
	mov.u32 	%r537, %r496;
	mov.u32 	%r538, %r496;
	mov.u32 	%r539, %r496;
	mov.u32 	%r540, %r496;
	mov.u32 	%r541, %r496;
	mov.u32 	%r542, %r496;
	mov.u32 	%r543, %r496;
	mov.u32 	%r544, %r496;
	mov.u32 	%r545, %r496;
	mov.u32 	%r546, %r496;
	mov.u32 	%r547, %r496;
	mov.u32 	%r548, %r496;
	mov.u32 	%r549, %r496;
	mov.u32 	%r550, %r496;
	mov.u32 	%r551, %r496;
	mov.u32 	%r552, %r496;
	mov.u32 	%r553, %r496;
	mov.u32 	%r554, %r496;
	mov.u32 	%r555, %r496;
	mov.u32 	%r556, %r496;
	mov.u32 	%r557, %r496;
	mov.u32 	%r558, %r496;
	mov.u32 	%r559, %r496;
	mov.u32 	%r560, %r496;
	mov.u32 	%r561, %r496;
	mov.u32 	%r562, %r496;
	mov.u32 	%r563, %r496;
	mov.u32 	%r564, %r496;
	mov.u32 	%r565, %r496;
	mov.u32 	%r566, %r496;
	mov.u32 	%r567, %r496;
	mov.u32 	%r568, %r496;
	mov.u32 	%r569, %r496;
	mov.u32 	%r570, %r496;
	mov.u32 	%r571, %r496;
	mov.u32 	%r572, %r496;
	mov.u32 	%r573, %r496;
	mov.u32 	%r574, %r496;
	mov.u32 	%r575, %r496;
	mov.u32 	%r576, %r496;
	mov.u32 	%r577, %r496;
	mov.u32 	%r578, %r496;
	mov.u32 	%r579, %r496;
	mov.u32 	%r580, %r496;
	mov.u32 	%r581, %r496;
	mov.u32 	%r582, %r496;
	mov.u32 	%r583, %r496;
	mov.u32 	%r584, %r496;
	mov.u32 	%r585, %r496;
	mov.u32 	%r586, %r496;
	mov.u32 	%r587, %r496;
	mov.u32 	%r588, %r496;
	mov.u32 	%r589, %r496;
	mov.u32 	%r590, %r496;
	mov.u32 	%r591, %r496;
	mov.u32 	%r592, %r496;
	mov.u32 	%r593, %r496;
	mov.u32 	%r594, %r496;
	mov.u32 	%r595, %r496;
	mov.u32 	%r596, %r496;
	mov.u32 	%r597, %r496;
	mov.u32 	%r598, %r496;
	mov.u32 	%r599, %r496;
	mov.u32 	%r600, %r496;
	mov.u32 	%r601, %r496;
	mov.u32 	%r602, %r496;
	mov.u32 	%r603, %r496;
	mov.u32 	%r604, %r496;
	mov.u32 	%r605, %r496;
	mov.u32 	%r606, %r496;
	mov.u32 	%r607, %r496;
	mov.u32 	%r608, %r496;
	mov.u32 	%r609, %r496;
	mov.u32 	%r610, %r496;
	mov.u32 	%r611, %r496;
	mov.u32 	%r612, %r496;
	mov.u32 	%r613, %r496;
	mov.u32 	%r614, %r496;
	mov.u32 	%r615, %r496;
	mov.u32 	%r616, %r496;
	mov.u32 	%r617, %r496;
	mov.u32 	%r618, %r496;
	mov.u32 	%r619, %r496;
	mov.u32 	%r620, %r496;
	mov.u32 	%r621, %r496;
	mov.u32 	%r622, %r496;
	mov.u32 	%r623, %r496;
	mov.u32 	%r624, %r496;
$L__BB0_1:
	ld.param.u64 	%rd31, [default_function_kernel0_param_0];
	bar.sync 	0;
	cvt.u64.u32 	%rd10, %r495;
	cvta.to.global.u64 	%rd11, %rd31;
	add.s64 	%rd12, %rd11, %rd10;
	ld.global.nc.v2.u32 	{%r280, %r281}, [%rd12];
	mov.u32 	%r284, %tid.z;
	shl.b32 	%r285, %r284, 9;
	add.s32 	%r286, %r283, %r285;
	mov.u32 	%r287, %tid.x;
	shl.b32 	%r288, %r287, 3;
	add.s32 	%r289, %r286, %r288;
	mov.u32 	%r290, _ZZ24default_function_kernel0E8A_shared;
	add.s32 	%r291, %r290, %r289;
	st.shared.v2.u32 	[%r291], {%r280, %r281};
	ld.global.nc.v2.u32 	{%r292, %r293}, [%rd12+256];
	st.shared.v2.u32 	[%r291+256], {%r292, %r293};
	ld.global.nc.v2.u32 	{%r294, %r295}, [%rd33+-512];
	add.s32 	%r296, %r289, %r286;
	mov.u32 	%r297, _ZZ24default_function_kernel0E8B_shared;
	add.s32 	%r298, %r297, %r296;
	st.shared.v2.u32 	[%r298], {%r294, %r295};
	ld.global.nc.v2.u32 	{%r299, %r300}, [%rd33+-256];
	st.shared.v2.u32 	[%r298+256], {%r299, %r300};
	ld.global.nc.v2.u32 	{%r301, %r302}, [%rd33];
	st.shared.v2.u32 	[%r298+512], {%r301, %r302};
	ld.global.nc.v2.u32 	{%r303, %r304}, [%rd33+256];
	st.shared.v2.u32 	[%r298+768], {%r303, %r304};
	bar.sync 	0;
	add.s32 	%r305, %r290, %r283;
	mov.b32 	%r306, 16;
	wmma.load.a.sync.aligned.row.m16n16k16.shared.s8 	{%r307, %r308}, [%r305], %r306;
	add.s32 	%r309, %r305, 512;
	wmma.load.a.sync.aligned.row.m16n16k16.shared.s8 	{%r310, %r311}, [%r309], %r306;
	add.s32 	%r312, %r305, 1024;
	wmma.load.a.sync.aligned.row.m16n16k16.shared.s8 	{%r313, %r314}, [%r312], %r306;
	add.s32 	%r315, %r305, 1536;
	wmma.load.a.sync.aligned.row.m16n16k16.shared.s8 	{%r316, %r317}, [%r315], %r306;
	shl.b32 	%r318, %r284, 10;
	add.s32 	%r319, %r297, %r318;
	wmma.load.b.sync.aligned.row.m16n16k16.shared.s8 	{%r320, %r321}, [%r319], %r306;
	add.s32 	%r322, %r319, 256;
	wmma.load.b.sync.aligned.row.m16n16k16.shared.s8 	{%r323, %r324}, [%r322], %r306;
	add.s32 	%r325, %r319, 512;
	wmma.load.b.sync.aligned.row.m16n16k16.shared.s8 	{%r326, %r327}, [%r325], %r306;
	add.s32 	%r328, %r319, 768;
	wmma.load.b.sync.aligned.row.m16n16k16.shared.s8 	{%r329, %r330}, [%r328], %r306;
	wmma.mma.sync.aligned.row.row.m16n16k16.s32.s8.s8.s32 {%r331, %r332, %r333, %r334, %r335, %r336, %r337, %r338}, {%r307, %r308}, {%r320, %r321}, {%r607, %r606, %r605, %r604, %r603, %r602, %r601, %r600};
	wmma.mma.sync.aligned.row.row.m16n16k16.s32.s8.s8.s32 {%r339, %r340, %r341, %r342, %r343, %r344, %r345, %r346}, {%r307, %r308}, {%r323, %r324}, {%r599, %r598, %r597, %r596, %r595, %r594, %r593, %r592};
	wmma.mma.sync.aligned.row.row.m16n16k16.s32.s8.s8.s32 {%r347, %r348, %r349, %r350, %r351, %r352, %r353, %r354}, {%r307, %r308}, {%r326, %r327}, {%r591, %r590, %r589, %r588, %r587, %r586, %r585, %r584};
	wmma.mma.sync.aligned.row.row.m16n16k16.s32.s8.s8.s32 {%r355, %r356, %r357, %r358, %r359, %r360, %r361, %r362}, {%r307, %r308}, {%r329, %r330}, {%r583, %r582, %r581, %r580, %r579, %r578, %r577, %r576};
	wmma.mma.sync.aligned.row.row.m16n16k16.s32.s8.s8.s32 {%r363, %r364, %r365, %r366, %r367, %r368, %r369, %r370}, {%r310, %r311}, {%r320, %r321}, {%r575, %r574, %r573, %r572, %r571, %r570, %r569, %r568};
	wmma.mma.sync.aligned.row.row.m16n16k16.s32.s8.s8.s32 {%r371, %r372, %r373, %r374, %r375, %r376, %r377, %r378}, {%r310, %r311}, {%r323, %r324}, {%r567, %r566, %r565, %r564, %r563, %r562, %r561, %r560};
	wmma.mma.sync.aligned.row.row.m16n16k16.s32.s8.s8.s32 {%r379, %r380, %r381, %r382, %r383, %r384, %r385, %r386}, {%r310, %r311}, {%r326, %r327}, {%r559, %r558, %r557, %r556, %r555, %r554, %r553, %r552};
	wmma.mma.sync.aligned.row.row.m16n16k16.s32.s8.s8.s32 {%r387, %r388, %r389, %r390, %r391, %r392, %r393, %r394}, {%r310, %r311}, {%r329, %r330}, {%r551, %r550, %r549, %r548, %r547, %r546, %r545, %r544};
	wmma.mma.sync.aligned.row.row.m16n16k16.s32.s8.s8.s32 {%r395, %r396, %r397, %r398, %r399, %r400, %r401, %r402}, {%r313, %r314}, {%r320, %r321}, {%r543, %r542, %r541, %r540, %r539, %r538, %r537, %r536};
	wmma.mma.sync.aligned.row.row.m16n16k16.s32.s8.s8.s32 {%r403, %r404, %r405, %r406, %r407, %r408, %r409, %r410}, {%r313, %r314}, {%r323, %r324}, {%r535, %r534, %r533, %r532, %r531, %r530, %r529, %r528};
	wmma.mma.sync.aligned.row.row.m16n16k16.s32.s8.s8.s32 {%r411, %r412, %r413, %r414, %r415, %r416, %r417, %r418}, {%r313, %r314}, {%r326, %r327}, {%r527, %r526, %r525, %r524, %r523, %r522, %r521, %r520};
	wmma.mma.sync.aligned.row.row.m16n16k16.s32.s8.s8.s32 {%r419, %r420, %r421, %r422, %r423, %r424, %r425, %r426}, {%r313, %r314}, {%r329, %r330}, {%r519, %r518, %r517, %r516, %r515, %r514, %r513, %r512};
	wmma.mma.sync.aligned.row.row.m16n16k16.s32.s8.s8.s32 {%r427, %r428, %r429, %r430, %r431, %r432, %r433, %r434}, {%r316, %r317}, {%r320, %r321}, {%r511, %r510, %r509, %r508, %r507, %r506, %r505, %r504};
	wmma.mma.sync.aligned.row.row.m16n16k16.s32.s8.s8.s32 {%r435, %r436, %r437, %r438, %r439, %r440, %r441, %r442}, {%r316, %r317}, {%r323, %r324}, {%r503, %r502, %r501, %r500, %r499, %r498, %r497, %r496};
	wmma.mma.sync.aligned.row.row.m16n16k16.s32.s8.s8.s32 {%r443, %r444, %r445, %r446, %r447, %r448, %r449, %r450}, {%r316, %r317}, {%r326, %r327}, {%r608, %r609, %r610, %r611, %r612, %r613, %r614, %r615};
	wmma.mma.sync.aligned.row.row.m16n16k16.s32.s8.s8.s32 {%r451, %r452, %r453, %r454, %r455, %r456, %r457, %r458}, {%r316, %r317}, {%r329, %r330}, {%r616, %r617, %r618, %r619, %r620, %r621, %r622, %r623};
	add.s32 	%r459, %r305, 256;
	wmma.load.a.sync.aligned.row.m16n16k16.shared.s8 	{%r460, %r461}, [%r459], %r306;
	add.s32 	%r462, %r305, 768;
	wmma.load.a.sync.aligned.row.m16n16k16.shared.s8 	{%r463, %r464}, [%r462], %r306;
	add.s32 	%r465, %r305, 1280;
	wmma.load.a.sync.aligned.row.m16n16k16.shared.s8 	{%r466, %r467}, [%r465], %r306;
	add.s32 	%r468, %r305, 1792;
	wmma.load.a.sync.aligned.row.m16n16k16.shared.s8 	{%r469, %r470}, [%r468], %r306;
	add.s32 	%r471, %r319, 4096;
	wmma.load.b.sync.aligned.row.m16n16k16.shared.s8 	{%r472, %r473}, [%r471], %r306;
	add.s32 	%r474, %r319, 4352;
	wmma.load.b.sync.aligned.row.m16n16k16.shared.s8 	{%r475, %r476}, [%r474], %r306;
	add.s32 	%r477, %r319, 4608;
	wmma.load.b.sync.aligned.row.m16n16k16.shared.s8 	{%r478, %r479}, [%r477], %r306;
	add.s32 	%r480, %r319, 4864;
	wmma.load.b.sync.aligned.row.m16n16k16.shared.s8 	{%r481, %r482}, [%r480], %r306;
	wmma.mma.sync.aligned.row.row.m16n16k16.s32.s8.s8.s32 {%r607, %r606, %r605, %r604, %r603, %r602, %r601, %r600}, {%r460, %r461}, {%r472, %r473}, {%r331, %r332, %r333, %r334, %r335, %r336, %r337, %r338};
	wmma.mma.sync.aligned.row.row.m16n16k16.s32.s8.s8.s32 {%r599, %r598, %r597, %r596, %r595, %r594, %r593, %r592}, {%r460, %r461}, {%r475, %r476}, {%r339, %r340, %r341, %r342, %r343, %r344, %r345, %r346};
	wmma.mma.sync.aligned.row.row.m16n16k16.s32.s8.s8.s32 {%r591, %r590, %r589, %r588, %r587, %r586, %r585, %r584}, {%r460, %r461}, {%r478, %r479}, {%r347, %r348, %r349, %r350, %r351, %r352, %r353, %r354};
	wmma.mma.sync.aligned.row.row.m16n16k16.s32.s8.s8.s32 {%r583, %r582, %r581, %r580, %r579, %r578, %r577, %r576}, {%r460, %r461}, {%r481, %r482}, {%r355, %r356, %r357, %r358, %r359, %r360, %r361, %r362};
	wmma.mma.sync.aligned.row.row.m16n16k16.s32.s8.s8.s32 {%r575, %r574, %r573, %r572, %r571, %r570, %r569, %r568}, {%r463, %r464}, {%r472, %r473}, {%r363, %r364, %r365, %r366, %r367, %r368, %r369, %r370};
	wmma.mma.sync.aligned.row.row.m16n16k16.s32.s8.s8.s32 {%r567, %r566, %r565, %r564, %r563, %r562, %r561, %r560}, {%r463, %r464}, {%r475, %r476}, {%r371, %r372, %r373, %r374, %r375, %r376, %r377, %r378};
	wmma.mma.sync.aligned.row.row.m16n16k16.s32.s8.s8.s32 {%r559, %r558, %r557, %r556, %r555, %r554, %r553, %r552}, {%r463, %r464}, {%r478, %r479}, {%r379, %r380, %r381, %r382, %r383, %r384, %r385, %r386};
	wmma.mma.sync.aligned.row.row.m16n16k16.s32.s8.s8.s32 {%r551, %r550, %r549, %r548, %r547, %r546, %r545, %r544}, {%r463, %r464}, {%r481, %r482}, {%r387, %r388, %r389, %r390, %r391, %r392, %r393, %r394};
	wmma.mma.sync.aligned.row.row.m16n16k16.s32.s8.s8.s32 {%r543, %r542, %r541, %r540, %r539, %r538, %r537, %r536}, {%r466, %r467}, {%r472, %r473}, {%r395, %r396, %r397, %r398, %r399, %r400, %r401, %r402};
	wmma.mma.sync.aligned.row.row.m16n16k16.s32.s8.s8.s32 {%r535, %r534, %r533, %r532, %r531, %r530, %r529, %r528}, {%r466, %r467}, {%r475, %r476}, {%r403, %r404, %r405, %r406, %r407, %r408, %r409, %r410};
	wmma.mma.sync.aligned.row.row.m16n16k16.s32.s8.s8.s32 {%r527, %r526, %r525, %r524, %r523, %r522, %r521, %r520}, {%r466, %r467}, {%r478, %r479}, {%r411, %r412, %r413, %r414, %r415, %r416, %r417, %r418};
	wmma.mma.sync.aligned.row.row.m16n16k16.s32.s8.s8.s32 {%r519, %r518, %r517, %r516, %r515, %r514, %r513, %r512}, {%r466, %r467}, {%r481, %r482}, {%r419, %r420, %r421, %r422, %r423, %r424, %r425, %r426};
	wmma.mma.sync.aligned.row.row.m16n16k16.s32.s8.s8.s32 {%r511, %r510, %r509, %r508, %r507, %r506, %r505, %r504}, {%r469, %r470}, {%r472, %r473}, {%r427, %r428, %r429, %r430, %r431, %r432, %r433, %r434};
	wmma.mma.sync.aligned.row.row.m16n16k16.s32.s8.s8.s32 {%r503, %r502, %r501, %r500, %r499, %r498, %r497, %r496}, {%r469, %r470}, {%r475, %r476}, {%r435, %r436, %r437, %r438, %r439, %r440, %r441, %r442};
	wmma.mma.sync.aligned.row.row.m16n16k16.s32.s8.s8.s32 {%r608, %r609, %r610, %r611, %r612, %r613, %r614, %r615}, {%r469, %r470}, {%r478, %r479}, {%r443, %r444, %r445, %r446, %r447, %r448, %r449, %r450};
	wmma.mma.sync.aligned.row.row.m16n16k16.s32.s8.s8.s32 {%r616, %r617, %r618, %r619, %r620, %r621, %r622, %r623}, {%r469, %r470}, {%r481, %r482}, {%r451, %r452, %r453, %r454, %r455, %r456, %r457, %r458};
	add.s32 	%r624, %r624, 1;
	add.s64 	%rd33, %rd33, 524288;
	add.s32 	%r495, %r495, 512;
	setp.ne.s32 	%p1, %r624, 512;
	@%p1 bra 	$L__BB0_1;
	ld.param.u64 	%rd32, [default_function_kernel0_param_2];
	cvta.to.global.u64 	%rd13, %rd32;
	mov.u32 	%r483, %ctaid.y;
	shl.b32 	%r484, %r483, 12;
	mov.u32 	%r485, %ctaid.x;
	shl.b32 	%r486, %r485, 21;
	mov.u32 	%r487, %tid.y;
	shl.b32 	%r488, %r487, 20;
	add.s32 	%r489, %r486, %r488;
	add.s32 	%r490, %r489, %r484;
	mov.u32 	%r491, %tid.z;
	shl.b32 	%r492, %r491, 10;
	add.s32 	%r493, %r490, %r492;
	mul.wide.u32 	%rd14, %r493, 4;
	add.s64 	%rd15, %rd13, %rd14;
	mov.b32 	%r494, 16;
	wmma.store.d.sync.aligned.row.m16n16k16.global.s32 	[%rd15], {%r607, %r606, %r605, %r604, %r603, %r602, %r601, %r600}, %r494;
	add.s64 	%rd16, %rd15, 1024;
	wmma.store.d.sync.aligned.row.m16n16k16.global.s32 	[%rd16], {%r599, %r598, %r597, %r596, %r595, %r594, %r593, %r592}, %r494;
	add.s64 	%rd17, %rd15, 2048;
	wmma.store.d.sync.aligned.row.m16n16k16.global.s32 	[%rd17], {%r591, %r590, %r589, %r588, %r587, %r586, %r585, %r584}, %r494;
	add.s64 	%rd18, %rd15, 3072;
	wmma.store.d.sync.aligned.row.m16n16k16.global.s32 	[%rd18], {%r583, %r582, %r581, %r580, %r579, %r578, %r577, %r576}, %r494;
	add.s64 	%rd19, %rd15, 1048576;
	wmma.store.d.sync.aligned.row.m16n16k16.global.s32 	[%rd19], {%r575, %r574, %r573, %r572, %r571, %r570, %r569, %r568}, %r494;
	add.s64 	%rd20, %rd15, 1049600;
	wmma.store.d.sync.aligned.row.m16n16k16.global.s32 	[%rd20], {%r567, %r566, %r565, %r564, %r563, %r562, %r561, %r560}, %r494;
	add.s64 	%rd21, %rd15, 1050624;
	wmma.store.d.sync.aligned.row.m16n16k16.global.s32 	[%rd21], {%r559, %r558, %r557, %r556, %r555, %r554, %r553, %r552}, %r494;
	add.s64 	%rd22, %rd15, 1051648;
	wmma.store.d.sync.aligned.row.m16n16k16.global.s32 	[%rd22], {%r551, %r550, %r549, %r548, %r547, %r546, %r545, %r544}, %r494;
	add.s64 	%rd23, %rd15, 2097152;
	wmma.store.d.sync.aligned.row.m16n16k16.global.s32 	[%rd23], {%r543, %r542, %r541, %r540, %r539, %r538, %r537, %r536}, %r494;
	add.s64 	%rd24, %rd15, 2098176;
	wmma.store.d.sync.aligned.row.m16n16k16.global.s32 	[%rd24], {%r535, %r534, %r533, %r532, %r531, %r530, %r529, %r528}, %r494;
	add.s64 	%rd25, %rd15, 2099200;
	wmma.store.d.sync.aligned.row.m16n16k16.global.s32 	[%rd25], {%r527, %r526, %r525, %r524, %r523, %r522, %r521, %r520}, %r494;
	add.s64 	%rd26, %rd15, 2100224;
	wmma.store.d.sync.aligned.row.m16n16k16.global.s32 	[%rd26], {%r519, %r518, %r517, %r516, %r515, %r514, %r513, %r512}, %r494;
	add.s64 	%rd27, %rd15, 3145728;
	wmma.store.d.sync.aligned.row.m16n16k16.global.s32 	[%rd27], {%r511, %r510, %r509, %r508, %r507, %r506, %r505, %r504}, %r494;
	add.s64 	%rd28, %rd15, 3146752;
	wmma.store.d.sync.aligned.row.m16n16k16.global.s32 	[%rd28], {%r503, %r502, %r501, %r500, %r499, %r498, %r497, %r496}, %r494;
	add.s64 	%rd29, %rd15, 3147776;
	wmma.store.d.sync.aligned.row.m16n16k16.global.s32 	[%rd29], {%r608, %r609, %r610, %r611, %r612, %r613, %r614, %r615}, %r494;
	add.s64 	%rd30, %rd15, 3148800;
	wmma.store.d.sync.aligned.row.m16n16k16.global.s32 	[%rd30], {%r616, %r617, %r618, %r619, %r620, %r621, %r622, %r623}, %r494;
	ret;

}


// ===== COMPILED SASS (sm_100) =====

	.target	sm_100

	.elftype	@"ET_EXEC"


//--------------------- .note.nv.tkinfo           --------------------------
	.section	.note.nv.tkinfo,"",@"SHT_NOTE"
	.sectionflags	@"SHF_NOTE_NV_TKINFO"
	.tkinfo
        /*0018*/ 	.word	0x00000002
        /*0030*/ 	.string	""
        /*0030*/ 	.string	"ptxas"
        /*0030*/ 	.string	"Cuda compilation tools, release 13.0, V13.0.88"
        /*0030*/ 	.string	"Build cuda_13.0.r13.0/compiler.36424714_0"
        /*0030*/ 	.string	"-arch sm_100 -m 64 "



//--------------------- .note.nv.cuinfo           --------------------------
	.section	.note.nv.cuinfo,"",@"SHT_NOTE"
	.sectionflags	@"SHF_NOTE_NV_CUINFO"
        /*0018*/ 	.short	0x0002
        /*001a*/ 	.short	0x0064
        /*001c*/ 	.short	0x0082
	.zero		2


//--------------------- .nv.info                  --------------------------
	.section	.nv.info,"",@"SHT_CUDA_INFO"
	.align	4


	//----- nvinfo : EIATTR_REGCOUNT
	.align		4
        /*0000*/ 	.byte	0x04, 0x2f
        /*0002*/ 	.short	(.L_1 - .L_0)
	.align		4
.L_0:
        /*0004*/ 	.word	index@(default_function_kernel0)
        /*0008*/ 	.word	0x000000a8


	//----- nvinfo : EIATTR_FRAME_SIZE
	.align		4
.L_1:
        /*000c*/ 	.byte	0x04, 0x11
        /*000e*/ 	.short	(.L_3 - .L_2)
	.align		4
.L_2:
        /*0010*/ 	.word	index@(default_function_kernel0)
        /*0014*/ 	.word	0x00000000


	//----- nvinfo : EIATTR_MIN_STACK_SIZE
	.align		4
.L_3:
        /*0018*/ 	.byte	0x04, 0x12
        /*001a*/ 	.short	(.L_5 - .L_4)
	.align		4
.L_4:
        /*001c*/ 	.word	index@(default_function_kernel0)
        /*0020*/ 	.word	0x00000000
.L_5:


//--------------------- .nv.compat                --------------------------
	.section	.nv.compat,"",@"SHT_CUDA_COMPAT_INFO"
	.align	4
        /*0000*/ 	.byte	0x02, 0x09, 0x00, 0x00, 0x02, 0x02, 0x01, 0x00, 0x02, 0x05, 0x05, 0x00, 0x03, 0x07, 0x01, 0x01
        /*0010*/ 	.byte	0x02, 0x03, 0x00, 0x00, 0x02, 0x06, 0x01, 0x00, 0x04, 0x0b, 0x08, 0x00, 0x01, 0x00, 0x00, 0x00
        /*0020*/ 	.byte	0x00, 0x00, 0x00, 0x00


//--------------------- .nv.info.default_function_kernel0 --------------------------
	.section	.nv.info.default_function_kernel0,"",@"SHT_CUDA_INFO"
	.sectionflags	@""
	.align	4


	//----- nvinfo : EIATTR_CUDA_API_VERSION
	.align		4
        /*0000*/ 	.byte	0x04, 0x37
        /*0002*/ 	.short	(.L_7 - .L_6)
.L_6:
        /*0004*/ 	.word	0x00000082


	//----- nvinfo : EIATTR_KPARAM_INFO
	.align		4
.L_7:
        /*0008*/ 	.byte	0x04, 0x17
        /*000a*/ 	.short	(.L_9 - .L_8)
.L_8:
        /*000c*/ 	.word	0x00000000
        /*0010*/ 	.short	0x0002
        /*0012*/ 	.short	0x0010
        /*0014*/ 	.byte	0x00, 0xf5, 0x21, 0x00


	//----- nvinfo : EIATTR_KPARAM_INFO
	.align		4
.L_9:
        /*0018*/ 	.byte	0x04, 0x17
        /*001a*/ 	.short	(.L_11 - .L_10)
.L_10:
        /*001c*/ 	.word	0x00000000
        /*0020*/ 	.short	0x0001
        /*0022*/ 	.short	0x0008
        /*0024*/ 	.byte	0x00, 0xf5, 0x21, 0x00


	//----- nvinfo : EIATTR_KPARAM_INFO
	.align		4
.L_11:
        /*0028*/ 	.byte	0x04, 0x17
        /*002a*/ 	.short	(.L_13 - .L_12)
.L_12:
        /*002c*/ 	.word	0x00000000
        /*0030*/ 	.short	0x0000
        /*0032*/ 	.short	0x0000
        /*0034*/ 	.byte	0x00, 0xf5, 0x21, 0x00


	//----- nvinfo : EIATTR_SPARSE_MMA_MASK
	.align		4
.L_13:
        /*0038*/ 	.byte	0x03, 0x50
        /*003a*/ 	.short	0x0000


	//----- nvinfo : EIATTR_WMMA_USED
	.align		4
        /*003c*/ 	.byte	0x01, 0x2b
	.zero		2


	//----- nvinfo : EIATTR_MAXREG_COUNT
	.align		4
        /*0040*/ 	.byte	0x03, 0x1b
        /*0042*/ 	.short	0x00ff


	//----- nvinfo : EIATTR_NUM_BARRIERS
	.align		4
        /*0044*/ 	.byte	0x02, 0x4c
        /*0046*/ 	.byte	0x01
	.zero		1


	//----- nvinfo : EIATTR_MERCURY_ISA_VERSION
	.align		4
        /*0048*/ 	.byte	0x03, 0x5f
        /*004a*/ 	.short	0x0101


	//----- nvinfo : EIATTR_VRC_CTA_INIT_COUNT
	.align		4
        /*004c*/ 	.byte	0x02, 0x4a
	.zero		1
	.zero		1


	//----- nvinfo : EIATTR_EXIT_INSTR_OFFSETS
	.align		4
        /*0050*/ 	.byte	0x04, 0x1c
        /*0052*/ 	.short	(.L_15 - .L_14)


	//   ....[0]....
.L_14:
        /*0054*/ 	.word	0x000019a0


	//----- nvinfo : EIATTR_MAX_THREADS
	.align		4
.L_15:
        /*0058*/ 	.byte	0x04, 0x05
        /*005a*/ 	.short	(.L_17 - .L_16)
.L_16:
        /*005c*/ 	.word	0x00000100
        /*0060*/ 	.word	0x00000001
        /*0064*/ 	.word	0x00000001


	//----- nvinfo : EIATTR_CBANK_PARAM_SIZE
	.align		4
.L_17:
        /*0068*/ 	.byte	0x03, 0x19
        /*006a*/ 	.short	0x0018


	//----- nvinfo : EIATTR_PARAM_CBANK
	.align		4
        /*006c*/ 	.byte	0x04, 0x0a
        /*006e*/ 	.short	(.L_19 - .L_18)
	.align		4
.L_18:
        /*0070*/ 	.word	index@(.nv.constant0.default_function_kernel0)
        /*0074*/ 	.short	0x0380
        /*0076*/ 	.short	0x0018


	//----- nvinfo : EIATTR_SW_WAR
	.align		4
.L_19:
        /*0078*/ 	.byte	0x04, 0x36
        /*007a*/ 	.short	(.L_21 - .L_20)
.L_20:
        /*007c*/ 	.word	0x00000008
.L_21:


//--------------------- .nv.callgraph             --------------------------
	.section	.nv.callgraph,"",@"SHT_CUDA_CALLGRAPH"
	.align	4
	.sectionentsize	8
	.align		4
        /*0000*/ 	.word	0x00000000
	.align		4
        /*0004*/ 	.word	0xffffffff
	.align		4
        /*0008*/ 	.word	0x00000000
	.align		4
        /*000c*/ 	.word	0xfffffffe
	.align		4
        /*0010*/ 	.word	0x00000000
	.align		4
        /*0014*/ 	.word	0xfffffffd
	.align		4
        /*0018*/ 	.word	0x00000000
	.align		4
        /*001c*/ 	.word	0xfffffffc


//--------------------- .text.default_function_kernel0 --------------------------
	.section	.text.default_function_kernel0,"ax",@progbits
	.align	128
        .global         default_function_kernel0
        .type           default_function_kernel0,@function
        .size           default_function_kernel0,(.L_x_2 - default_function_kernel0)
        .other          default_function_kernel0,@"STO_CUDA_ENTRY STV_DEFAULT"
default_function_kernel0:
.text.default_function_kernel0:
[----:B------:R-:W-:Y:S01]  /*0000*/  LDC R1, c[0x0][0x37c] ;  /* 0x0000df00ff017b82 */ /* 0x000fe20000000800 */
[----:B------:R-:W0:Y:S07]  /*0010*/  S2R R141, SR_TID.Y ;  /* 0x00000000008d7919 */ /* 0x000e2e0000002200 */
[----:B------:R-:W0:Y:S01]  /*0020*/  S2UR UR10, SR_CTAID.Y ;  /* 0x00000000000a79c3 */ /* 0x000e220000002600 */
[----:B------:R-:W1:Y:S01]  /*0030*/  LDCU.64 UR4, c[0x0][0x388] ;  /* 0x00007100ff0477ac */ /* 0x000e620008000a00 */
[----:B------:R-:W-:Y:S01]  /*0040*/  CS2R R58, SRZ ;  /* 0x00000000003a7805 */ /* 0x000fe2000001ff00 */
[----:B------:R-:W2:Y:S01]  /*0050*/  S2R R0, SR_TID.X ;  /* 0x0000000000007919 */ /* 0x000ea20000002100 */
[----:B------:R-:W-:-:S02]  /*0060*/  CS2R R56, SRZ ;  /* 0x0000000000387805 */ /* 0x000fc4000001ff00 */
[----:B------:R-:W-:Y:S02]  /*0070*/  CS2R R6, SRZ ;  /* 0x0000000000067805 */ /* 0x000fe4000001ff00 */
[----:B------:R-:W-:Y:S01]  /*0080*/  CS2R R10, SRZ ;  /* 0x00000000000a7805 */ /* 0x000fe2000001ff00 */
[----:B------:R-:W3:Y:S01]  /*0090*/  S2R R134, SR_TID.Z ;  /* 0x0000000000867919 */ /* 0x000ee20000002300 */
[----:B------:R-:W-:Y:S02]  /*00a0*/  CS2R R8, SRZ ;  /* 0x0000000000087805 */ /* 0x000fe4000001ff00 */
[----:B------:R-:W-:Y:S02]  /*00b0*/  CS2R R14, SRZ ;  /* 0x00000000000e7805 */ /* 0x000fe4000001ff00 */
[----:B------:R-:W-:Y:S01]  /*00c0*/  CS2R R12, SRZ ;  /* 0x00000000000c7805 */ /* 0x000fe2000001ff00 */
[----:B------:R-:W4:Y:S01]  /*00d0*/  S2R R2, SR_CTAID.X ;  /* 0x0000000000027919 */ /* 0x000f220000002500 */
[----:B------:R-:W-:-:S02]  /*00e0*/  CS2R R110, SRZ ;  /* 0x00000000006e7805 */ /* 0x000fc4000001ff00 */
[----:B------:R-:W-:Y:S02]  /*00f0*/  CS2R R108, SRZ ;  /* 0x00000000006c7805 */ /* 0x000fe4000001ff00 */
[----:B------:R-:W-:Y:S02]  /*0100*/  CS2R R106, SRZ ;  /* 0x00000000006a7805 */ /* 0x000fe4000001ff00 */
[----:B------:R-:W-:Y:S02]  /*0110*/  CS2R R104, SRZ ;  /* 0x0000000000687805 */ /* 0x000fe4000001ff00 */
[----:B------:R-:W-:Y:S02]  /*0120*/  CS2R R130, SRZ ;  /* 0x0000000000827805 */ /* 0x000fe4000001ff00 */
[----:B------:R-:W-:Y:S02]  /*0130*/  CS2R R128, SRZ ;  /* 0x0000000000807805 */ /* 0x000fe4000001ff00 */
        /* <DEDUP_REMOVED lines=13> */
[----:B0-----:R-:W-:Y:S02]  /*0210*/  LEA R3, R141, UR10, 0x6 ;  /* 0x0000000a8d037c11 */ /* 0x001fe4000f8e30ff */
[----:B------:R-:W-:Y:S02]  /*0220*/  CS2R R100, SRZ ;  /* 0x0000000000647805 */ /* 0x000fe4000001ff00 */
[----:B------:R-:W-:Y:S02]  /*0230*/  CS2R R98, SRZ ;  /* 0x0000000000627805 */ /* 0x000fe4000001ff00 */
[----:B------:R-:W-:Y:S01]  /*0240*/  CS2R R96, SRZ ;  /* 0x0000000000607805 */ /* 0x000fe2000001ff00 */
[----:B--2---:R-:W-:Y:S01]  /*0250*/  IMAD.SHL.U32 R137, R0, 0x8, RZ ;  /* 0x0000000800897824 */ /* 0x004fe200078e00ff */
[----:B------:R-:W-:Y:S02]  /*0260*/  CS2R R94, SRZ ;  /* 0x00000000005e7805 */ /* 0x000fe4000001ff00 */
[----:B------:R-:W-:-:S02]  /*0270*/  CS2R R92, SRZ ;  /* 0x00000000005c7805 */ /* 0x000fc4000001ff00 */
[----:B------:R-:W-:Y:S01]  /*0280*/  CS2R R126, SRZ ;  /* 0x00000000007e7805 */ /* 0x000fe2000001ff00 */
[--C-:B---3--:R-:W-:Y:S01]  /*0290*/  IMAD R4, R3, 0x4, R134.reuse ;  /* 0x0000000403047824 */ /* 0x108fe200078e0286 */
[----:B------:R-:W-:Y:S02]  /*02a0*/  CS2R R124, SRZ ;  /* 0x00000000007c7805 */ /* 0x000fe4000001ff00 */
[----:B------:R-:W-:Y:S02]  /*02b0*/  CS2R R122, SRZ ;  /* 0x00000000007a7805 */ /* 0x000fe4000001ff00 */
[----:B------:R-:W-:Y:S01]  /*02c0*/  CS2R R120, SRZ ;  /* 0x0000000000787805 */ /* 0x000fe2000001ff00 */
[----:B----4-:R-:W-:Y:S01]  /*02d0*/  IMAD R135, R2, 0x2, R141 ;  /* 0x0000000202877824 */ /* 0x010fe200078e028d */
[----:B------:R-:W-:Y:S01]  /*02e0*/  CS2R R74, SRZ ;  /* 0x00000000004a7805 */ /* 0x000fe2000001ff00 */
[----:B------:R-:W-:Y:S01]  /*02f0*/  IMAD.U32 R2, R4, 0x400, R137 ;  /* 0x0000040004027824 */ /* 0x000fe200078e0089 */
[----:B------:R-:W-:Y:S01]  /*0300*/  CS2R R4, SRZ ;  /* 0x0000000000047805 */ /* 0x000fe2000001ff00 */
[----:B------:R-:W-:Y:S01]  /*0310*/  IMAD R3, R135, 0x4, R134 ;  /* 0x0000000487037824 */ /* 0x000fe200078e0286 */
[----:B------:R-:W-:-:S02]  /*0320*/  CS2R R72, SRZ ;  /* 0x0000000000487805 */ /* 0x000fc4000001ff00 */
[----:B------:R-:W-:Y:S02]  /*0330*/  CS2R R38, SRZ ;  /* 0x0000000000267805 */ /* 0x000fe4000001ff00 */
[----:B-1----:R-:W-:Y:S01]  /*0340*/  IADD3 R138, P0, PT, R2, UR4, RZ ;  /* 0x00000004028a7c10 */ /* 0x002fe2000ff1e0ff */
[----:B------:R-:W-:Y:S01]  /*0350*/  IMAD.SHL.U32 R2, R3, 0x40000, RZ ;  /* 0x0004000003027824 */ /* 0x000fe200078e00ff */
[----:B------:R-:W-:Y:S02]  /*0360*/  CS2R R36, SRZ ;  /* 0x0000000000247805 */ /* 0x000fe4000001ff00 */
[----:B------:R-:W-:Y:S02]  /*0370*/  CS2R R30, SRZ ;  /* 0x00000000001e7805 */ /* 0x000fe4000001ff00 */
[----:B------:R-:W-:Y:S02]  /*0380*/  IADD3 R138, P1, PT, R138, 0x200, RZ ;  /* 0x000002008a8a7810 */ /* 0x000fe40007f3e0ff */
[----:B------:R-:W-:-:S02]  /*0390*/  CS2R R28, SRZ ;  /* 0x00000000001c7805 */ /* 0x000fc4000001ff00 */
[----:B------:R-:W-:Y:S02]  /*03a0*/  LOP3.LUT R137, R2, R137, RZ, 0xfc, !PT ;  /* 0x0000008902897212 */ /* 0x000fe400078efcff */
[----:B------:R-:W-:Y:S02]  /*03b0*/  CS2R R26, SRZ ;  /* 0x00000000001a7805 */ /* 0x000fe4000001ff00 */
[----:B------:R-:W-:Y:S02]  /*03c0*/  IADD3.X R139, PT, PT, RZ, UR5, RZ, P1, P0 ;  /* 0x00000005ff8b7c10 */ /* 0x000fe40008fe04ff */
        /* <DEDUP_REMOVED lines=20> */
[----:B------:R-:W-:Y:S01]  /*0510*/  CS2R R114, SRZ ;  /* 0x0000000000727805 */ /* 0x000fe2000001ff00 */
[----:B------:R-:W-:Y:S01]  /*0520*/  IMAD.SHL.U32 R141, R141, 0x800, RZ ;  /* 0x000008008d8d7824 */ /* 0x000fe200078e00ff */
[----:B------:R-:W0:Y:S01]  /*0530*/  LDCU.64 UR8, c[0x0][0x358] ;  /* 0x00006b00ff0877ac */ /* 0x000e220008000a00 */
[----:B------:R-:W1:Y:S01]  /*0540*/  LDCU.64 UR12, c[0x0][0x380] ;  /* 0x00007000ff0c77ac */ /* 0x000e620008000a00 */
[----:B------:R-:W-:-:S05]  /*0550*/  UMOV UR4, URZ ;  /* 0x000000ff00047c82 */ /* 0x000fca0008000000 */
.L_x_0:
[----:B------:R-:W-:Y:S01]  /*0560*/  BAR.SYNC.DEFER_BLOCKING 0x0 ;  /* 0x0000000000007b1d */ /* 0x000fe20000010000 */
[----:B-1----:R-:W-:-:S05]  /*0570*/  IADD3 R2, P0, PT, R137, UR12, RZ ;  /* 0x0000000c89027c10 */ /* 0x002fca000ff1e0ff */
[----:B------:R-:W-:-:S05]  /*0580*/  IMAD.X R3, RZ, RZ, UR13, P0 ;  /* 0x0000000dff037e24 */ /* 0x000fca00080e06ff */
[----:B0-----:R-:W2:Y:S04]  /*0590*/  LDG.E.64.CONSTANT R132, desc[UR8][R2.64] ;  /* 0x0000000802847981 */ /* 0x001ea8000c1e9b00 */
[----:B------:R0:W3:Y:S02]  /*05a0*/  LDG.E.64.CONSTANT R144, desc[UR8][R2.64+0x100] ;  /* 0x0001000802907981 */ /* 0x0000e4000c1e9b00 */
[----:B0-----:R-:W-:Y:S02]  /*05b0*/  IMAD.MOV.U32 R2, RZ, RZ, R138 ;  /* 0x000000ffff027224 */ /* 0x001fe400078e008a */
[----:B------:R-:W-:-:S05]  /*05c0*/  IMAD.MOV.U32 R3, RZ, RZ, R139 ;  /* 0x000000ffff037224 */ /* 0x000fca00078e008b */
[----:B------:R-:W4:Y:S04]  /*05d0*/  LDG.E.64.CONSTANT R146, desc[UR8][R2.64+-0x200] ;  /* 0xfffe000802927981 */ /* 0x000f28000c1e9b00 */
[----:B------:R-:W5:Y:S04]  /*05e0*/  LDG.E.64.CONSTANT R148, desc[UR8][R2.64+-0x100] ;  /* 0xffff000802947981 */ /* 0x000f68000c1e9b00 */
[----:B------:R-:W5:Y:S04]  /*05f0*/  LDG.E.64.CONSTANT R150, desc[UR8][R2.64] ;  /* 0x0000000802967981 */ /* 0x000f68000c1e9b00 */
[----:B------:R-:W5:Y:S01]  /*0600*/  LDG.E.64.CONSTANT R152, desc[UR8][R2.64+0x100] ;  /* 0x0001000802987981 */ /* 0x000f62000c1e9b00 */
[----:B------:R-:W0:Y:S01]  /*0610*/  S2UR UR6, SR_CgaCtaId ;  /* 0x00000000000679c3 */ /* 0x000e220000008800 */
[----:B------:R-:W-:Y:S01]  /*0620*/  UMOV UR5, 0x400 ;  /* 0x0000040000057882 */ /* 0x000fe20000000000 */
[----:B------:R-:W-:Y:S01]  /*0630*/  IMAD R139, R134, 0x200, R141 ;  /* 0x00000200868b7824 */ /* 0x000fe200078e028d */
[----:B------:R-:W1:Y:S01]  /*0640*/  S2R R140, SR_LANEID ;  /* 0x00000000008c7919 */ /* 0x000e620000000000 */
[----:B------:R-:W-:Y:S01]  /*0650*/  UIADD3 UR4, UPT, UPT, UR4, 0x1, URZ ;  /* 0x0000000104047890 */ /* 0x000fe2000fffe0ff */
[----:B------:R-:W-:-:S02]  /*0660*/  VIADD R137, R137, 0x200 ;  /* 0x0000020089897836 */ /* 0x000fc40000000000 */
[----:B------:R-:W-:Y:S01]  /*0670*/  IMAD R142, R0, 0x8, R139 ;  /* 0x00000008008e7824 */ /* 0x000fe200078e028b */
[----:B------:R-:W-:Y:S02]  /*0680*/  UISETP.NE.AND UP0, UPT, UR4, 0x200, UPT ;  /* 0x000002000400788c */ /* 0x000fe4000bf05270 */
[----:B0-----:R-:W-:Y:S02]  /*0690*/  ULEA UR7, UR6, UR5, 0x18 ;  /* 0x0000000506077291 */ /* 0x001fe4000f8ec0ff */
[----:B------:R-:W-:-:S04]  /*06a0*/  UIADD3 UR5, UPT, UPT, UR5, 0x1000, URZ ;  /* 0x0000100005057890 */ /* 0x000fc8000fffe0ff */
[----:B------:R-:W-:Y:S01]  /*06b0*/  ULEA UR5, UR6, UR5, 0x18 ;  /* 0x0000000506057291 */ /* 0x000fe2000f8ec0ff */
[----:B-1----:R-:W-:-:S05]  /*06c0*/  IMAD.SHL.U32 R155, R140, 0x4, RZ ;  /* 0x000000048c9b7824 */ /* 0x002fca00078e00ff */
[----:B------:R-:W-:Y:S02]  /*06d0*/  IADD3 R143, PT, PT, R142, UR5, R139 ;  /* 0x000000058e8f7c10 */ /* 0x000fe4000fffe08b */
[----:B------:R-:W-:Y:S02]  /*06e0*/  SHF.R.U32.HI R136, RZ, 0x2, R140 ;  /* 0x00000002ff887819 */ /* 0x000fe4000001168c */
[----:B------:R-:W-:Y:S02]  /*06f0*/  LOP3.LUT R155, R155, 0xc, RZ, 0xe2, !PT ;  /* 0x0000000c9b9b7812 */ /* 0x000fe400078ee2ff */
[----:B------:R-:W-:-:S03]  /*0700*/  LEA R139, R134, UR5, 0xa ;  /* 0x00000005868b7c11 */ /* 0x000fc6000f8e50ff */
[----:B------:R-:W-:-:S04]  /*0710*/  IMAD R138, R155, 0x10, R136 ;  /* 0x000000109b8a7824 */ /* 0x000fc800078e0288 */
[----:B------:R-:W-:Y:S01]  /*0720*/  IMAD.IADD R155, R139, 0x1, R138 ;  /* 0x000000018b9b7824 */ /* 0x000fe200078e028a */
[C-C-:B------:R-:W-:Y:S02]  /*0730*/  IADD3 R163, PT, PT, R138.reuse, 0x100, R139.reuse ;  /* 0x000001008aa37810 */ /* 0x140fe40007ffe08b */
[C-C-:B------:R-:W-:Y:S02]  /*0740*/  IADD3 R162, PT, PT, R138.reuse, 0x200, R139.reuse ;  /* 0x000002008aa27810 */ /* 0x140fe40007ffe08b */
[C-C-:B------:R-:W-:Y:S02]  /*0750*/  IADD3 R165, PT, PT, R138.reuse, 0x1200, R139.reuse ;  /* 0x000012008aa57810 */ /* 0x140fe40007ffe08b */
[----:B------:R-:W-:Y:S01]  /*0760*/  IADD3 R164, PT, PT, R138, 0x1300, R139 ;  /* 0x000013008aa47810 */ /* 0x000fe20007ffe08b */
[----:B--2---:R-:W-:Y:S04]  /*0770*/  STS.64 [R142+UR7], R132 ;  /* 0x000000848e007988 */ /* 0x004fe80008000a07 */
[----:B---3--:R-:W-:Y:S04]  /*0780*/  STS.64 [R142+UR7+0x100], R144 ;  /* 0x000100908e007988 */ /* 0x008fe80008000a07 */
[----:B----4-:R-:W-:Y:S04]  /*0790*/  STS.64 [R143], R146 ;  /* 0x000000928f007388 */ /* 0x010fe80000000a00 */
[----:B-----5:R-:W-:Y:S04]  /*07a0*/  STS.64 [R143+0x100], R148 ;  /* 0x000100948f007388 */ /* 0x020fe80000000a00 */
[----:B------:R-:W-:Y:S04]  /*07b0*/  STS.64 [R143+0x200], R150 ;  /* 0x000200968f007388 */ /* 0x000fe80000000a00 */
[----:B------:R-:W-:Y:S01]  /*07c0*/  STS.64 [R143+0x300], R152 ;  /* 0x000300988f007388 */ /* 0x000fe20000000a00 */
[----:B------:R-:W-:Y:S06]  /*07d0*/  BAR.SYNC.DEFER_BLOCKING 0x0 ;  /* 0x0000000000007b1d */ /* 0x000fec0000010000 */
[----:B------:R-:W-:Y:S04]  /*07e0*/  LDS.U8 R142, [R155+0x20] ;  /* 0x000020009b8e7984 */ /* 0x000fe80000000000 */
[----:B------:R-:W0:Y:S04]  /*07f0*/  LDS.U8 R145, [R155+0x30] ;  /* 0x000030009b917984 */ /* 0x000e280000000000 */
[----:B------:R-:W-:Y:S04]  /*0800*/  LDS.U8 R148, [R163] ;  /* 0x00000000a3947984 */ /* 0x000fe80000000000 */
[----:B------:R-:W1:Y:S04]  /*0810*/  LDS.U8 R151, [R163+0x10] ;  /* 0x00001000a3977984 */ /* 0x000e680000000000 */
[----:B------:R-:W-:Y:S04]  /*0820*/  LDS.U8 R150, [R163+0x20] ;  /* 0x00002000a3967984 */ /* 0x000fe80000000000 */
[----:B------:R-:W2:Y:S04]  /*0830*/  LDS.U8 R153, [R163+0x30] ;  /* 0x00003000a3997984 */ /* 0x000ea80000000000 */
[----:B------:R-:W-:Y:S04]  /*0840*/  LDS.U8 R132, [R155] ;  /* 0x000000009b847984 */ /* 0x000fe80000000000 */
[----:B------:R-:W3:Y:S04]  /*0850*/  LDS.U8 R133, [R155+0x10] ;  /* 0x000010009b857984 */ /* 0x000ee80000000000 */
[----:B------:R-:W-:Y:S04]  /*0860*/  LDS.U8 R144, [R155+0x8] ;  /* 0x000008009b907984 */ /* 0x000fe80000000000 */
[----:B------:R-:W4:Y:S04]  /*0870*/  LDS.U8 R147, [R155+0x18] ;  /* 0x000018009b937984 */ /* 0x000f280000000000 */
[----:B------:R-:W-:Y:S04]  /*0880*/  LDS.U8 R146, [R155+0x28] ;  /* 0x000028009b927984 */ /* 0x000fe80000000000 */
[----:B------:R-:W5:Y:S01]  /*0890*/  LDS.U8 R149, [R155+0x38] ;  /* 0x000038009b957984 */ /* 0x000f620000000000 */
[----:B0-----:R-:W-:-:S03]  /*08a0*/  IMAD R142, R145, 0x100, R142 ;  /* 0x00000100918e7824 */ /* 0x001fc600078e028e */
[----:B------:R-:W-:Y:S04]  /*08b0*/  LDS.U8 R160, [R162+0x8] ;  /* 0x00000800a2a07984 */ /* 0x000fe80000000000 */
[----:B------:R-:W0:Y:S01]  /*08c0*/  LDS.U8 R161, [R162+0x18] ;  /* 0x00001800a2a17984 */ /* 0x000e220000000000 */
[----:B-1----:R-:W-:-:S03]  /*08d0*/  IMAD R148, R151, 0x100, R148 ;  /* 0x0000010097947824 */ /* 0x002fc600078e0294 */
[----:B------:R-:W-:Y:S04]  /*08e0*/  LDS.U8 R145, [R163+0x8] ;  /* 0x00000800a3917984 */ /* 0x000fe80000000000 */
[----:B------:R-:W1:Y:S01]  /*08f0*/  LDS.U8 R152, [R163+0x18] ;  /* 0x00001800a3987984 */ /* 0x000e620000000000 */
[----:B--2---:R-:W-:-:S03]  /*0900*/  IMAD R153, R153, 0x100, R150 ;  /* 0x0000010099997824 */ /* 0x004fc600078e0296 */
[----:B------:R-:W-:Y:S04]  /*0910*/  LDS.U8 R154, [R163+0x28] ;  /* 0x00002800a39a7984 */ /* 0x000fe80000000000 */
[----:B------:R-:W2:Y:S01]  /*0920*/  LDS.U8 R155, [R163+0x38] ;  /* 0x00003800a39b7984 */ /* 0x000ea20000000000 */
[----:B---3--:R-:W-:Y:S01]  /*0930*/  IMAD R143, R133, 0x100, R132 ;  /* 0x00000100858f7824 */ /* 0x008fe200078e0284 */
[----:B------:R-:W-:Y:S02]  /*0940*/  LOP3.LUT R132, R140, 0xf, RZ, 0xc0, !PT ;  /* 0x0000000f8c847812 */ /* 0x000fe400078ec0ff */
[----:B------:R-:W-:Y:S02]  /*0950*/  LDS.U8 R156, [R162] ;  /* 0x00000000a29c7984 */ /* 0x000fe40000000000 */
[----:B------:R-:W-:-:S02]  /*0960*/  SHF.R.U32.HI R133, RZ, 0x3, R132 ;  /* 0x00000003ff857819 */ /* 0x000fc40000011684 */
[----:B------:R-:W3:Y:S01]  /*0970*/  LDS.U8 R157, [R162+0x10] ;  /* 0x00001000a29d7984 */ /* 0x000ee20000000000 */
[----:B----4-:R-:W-:Y:S01]  /*0980*/  IMAD R144, R147, 0x100, R144 ;  /* 0x0000010093907824 */ /* 0x010fe200078e0290 */
[----:B------:R-:W-:Y:S02]  /*0990*/  LOP3.LUT R132, R132, 0x7, RZ, 0xc0, !PT ;  /* 0x0000000784847812 */ /* 0x000fe400078ec0ff */
[----:B------:R-:W-:Y:S01]  /*09a0*/  LDS.U8 R158, [R162+0x20] ;  /* 0x00002000a29e7984 */ /* 0x000fe20000000000 */
[----:B------:R-:W-:Y:S02]  /*09b0*/  PRMT R147, R143, 0x5410, R142 ;  /* 0x000054108f937816 */ /* 0x000fe4000000008e */
[----:B------:R-:W-:Y:S01]  /*09c0*/  IMAD R132, R133, 0x8, R132 ;  /* 0x0000000885847824 */ /* 0x000fe200078e0284 */
[----:B------:R-:W4:Y:S01]  /*09d0*/  LDS.U8 R159, [R162+0x30] ;  /* 0x00003000a29f7984 */ /* 0x000f220000000000 */
[----:B-----5:R-:W-:Y:S02]  /*09e0*/  IMAD R149, R149, 0x100, R146 ;  /* 0x0000010095957824 */ /* 0x020fe400078e0292 */
[----:B------:R-:W-:Y:S01]  /*09f0*/  VIADD R133, R141, UR7 ;  /* 0x000000078d857c36 */ /* 0x000fe20008000000 */
[----:B------:R-:W-:Y:S02]  /*0a00*/  LDS.U8 R150, [R162+0x28] ;  /* 0x00002800a2967984 */ /* 0x000fe40000000000 */
[----:B------:R-:W-:Y:S01]  /*0a10*/  PRMT R146, R144, 0x5410, R149 ;  /* 0x0000541090927816 */ /* 0x000fe20000000095 */
[----:B------:R-:W-:Y:S01]  /*0a20*/  IMAD R142, R132, 0x10, R133 ;  /* 0x00000010848e7824 */ /* 0x000fe200078e0285 */
[----:B------:R-:W5:Y:S01]  /*0a30*/  LDS.U8 R151, [R162+0x38] ;  /* 0x00003800a2977984 */ /* 0x000f620000000000 */
[----:B0-----:R-:W-:Y:S01]  /*0a40*/  IMAD R160, R161, 0x100, R160 ;  /* 0x00000100a1a07824 */ /* 0x001fe200078e02a0 */
[----:B------:R-:W-:-:S02]  /*0a50*/  IADD3 R161, PT, PT, R138, 0x300, R139 ;  /* 0x000003008aa17810 */ /* 0x000fc40007ffe08b */
[----:B------:R-:W-:Y:S01]  /*0a60*/  PRMT R144, R148, 0x5410, R153 ;  /* 0x0000541094907816 */ /* 0x000fe20000000099 */
[----:B------:R-:W0:Y:S01]  /*0a70*/  LDSM.16.M88.2 R142, [R142] ;  /* 0x000000008e8e783b */ /* 0x000e220000000100 */
[----:B-1----:R-:W-:-:S03]  /*0a80*/  IMAD R145, R152, 0x100, R145 ;  /* 0x0000010098917824 */ /* 0x002fc600078e0291 */
[----:B------:R-:W-:Y:S04]  /*0a90*/  LDS.U8 R153, [R161+0x10] ;  /* 0x00001000a1997984 */ /* 0x000fe80000000000 */
[----:B------:R-:W1:Y:S01]  /*0aa0*/  LDS.U8 R152, [R161] ;  /* 0x00000000a1987984 */ /* 0x000e620000000000 */
[----:B--2---:R-:W-:-:S03]  /*0ab0*/  IMAD R148, R155, 0x100, R154 ;  /* 0x000001009b947824 */ /* 0x004fc600078e029a */
[----:B------:R-:W-:Y:S04]  /*0ac0*/  LDS.U8 R162, [R165+0x20] ;  /* 0x00002000a5a27984 */ /* 0x000fe80000000000 */
[----:B------:R-:W-:Y:S01]  /*0ad0*/  LDS.U8 R154, [R161+0x20] ;  /* 0x00002000a19a7984 */ /* 0x000fe20000000000 */
[----:B------:R-:W-:Y:S01]  /*0ae0*/  PRMT R148, R145, 0x5410, R148 ;  /* 0x0000541091947816 */ /* 0x000fe20000000094 */
[----:B---3--:R-:W-:Y:S02]  /*0af0*/  IMAD R149, R157, 0x100, R156 ;  /* 0x000001009d957824 */ /* 0x008fe400078e029c */
[----:B------:R-:W2:Y:S04]  /*0b00*/  LDS.U8 R155, [R161+0x30] ;  /* 0x00003000a19b7984 */ /* 0x000ea80000000000 */
[----:B------:R-:W-:Y:S01]  /*0b10*/  LDS.U8 R156, [R161+0x8] ;  /* 0x00000800a19c7984 */ /* 0x000fe20000000000 */
[----:B----4-:R-:W-:-:S03]  /*0b20*/  IMAD R158, R159, 0x100, R158 ;  /* 0x000001009f9e7824 */ /* 0x010fc600078e029e */
[----:B------:R-:W3:Y:S04]  /*0b30*/  LDS.U8 R157, [R161+0x18] ;  /* 0x00001800a19d7984 */ /* 0x000ee80000000000 */
[----:B------:R-:W-:Y:S01]  /*0b40*/  LDS.U8 R159, [R161+0x38] ;  /* 0x00003800a19f7984 */ /* 0x000fe20000000000 */
[----:B------:R-:W-:Y:S01]  /*0b50*/  PRMT R149, R149, 0x5410, R158 ;  /* 0x0000541095957816 */ /* 0x000fe2000000009e */
[----:B-----5:R-:W-:Y:S02]  /*0b60*/  IMAD R151, R151, 0x100, R150 ;  /* 0x0000010097977824 */ /* 0x020fe400078e0296 */
[----:B------:R-:W4:Y:S04]  /*0b70*/  LDS.U8 R163, [R165+0x30] ;  /* 0x00003000a5a37984 */ /* 0x000f280000000000 */
[----:B------:R-:W5:Y:S01]  /*0b80*/  LDS.U8 R150, [R161+0x28] ;  /* 0x00002800a1967984 */ /* 0x000f620000000000 */
[----:B------:R-:W-:Y:S01]  /*0b90*/  PRMT R145, R160, 0x5410, R151 ;  /* 0x00005410a0917816 */ /* 0x000fe20000000097 */
[----:B------:R-:W-:Y:S01]  /*0ba0*/  VIADD R151, R133, 0x200 ;  /* 0x0000020085977836 */ /* 0x000fe20000000000 */
[----:B0-----:R-:W-:Y:S03]  /*0bb0*/  IMMA.16816.S8.S8 R40, R142.ROW, R147.COL, R40 ;  /* 0x000000938e287237 */ /* 0x001fe60000405428 */
[----:B------:R-:W-:-:S02]  /*0bc0*/  IMAD R151, R132, 0x10, R151 ;  /* 0x0000001084977824 */ /* 0x000fc400078e0297 */
[----:B-1----:R-:W-:-:S03]  /*0bd0*/  IMAD R152, R153, 0x100, R152 ;  /* 0x0000010099987824 */ /* 0x002fc600078e0298 */
[C---:B------:R-:W-:Y:S08]  /*0be0*/  IMMA.16816.S8.S8 R76, R142.reuse.ROW, R146.COL, R76 ;  /* 0x000000928e4c7237 */ /* 0x040ff0000040544c */
[----:B------:R-:W-:Y:S01]  /*0bf0*/  IMMA.16816.S8.S8 R80, R142.ROW, R144.COL, R80 ;  /* 0x000000908e507237 */ /* 0x000fe20000405450 */
[----:B--2---:R-:W-:-:S07]  /*0c00*/  IMAD R155, R155, 0x100, R154 ;  /* 0x000001009b9b7824 */ /* 0x004fce00078e029a */
[----:B------:R-:W-:Y:S01]  /*0c10*/  IMMA.16816.S8.S8 R84, R142.ROW, R148.COL, R84 ;  /* 0x000000948e547237 */ /* 0x000fe20000405454 */
[----:B---3--:R-:W-:-:S07]  /*0c20*/  IMAD R156, R157, 0x100, R156 ;  /* 0x000001009d9c7824 */ /* 0x008fce00078e029c */
[C---:B------:R-:W-:Y:S01]  /*0c30*/  IMMA.16816.S8.S8 R88, R142.reuse.ROW, R149.COL, R88 ;  /* 0x000000958e587237 */ /* 0x040fe20000405458 */
[----:B----4-:R-:W-:Y:S02]  /*0c40*/  IMAD R163, R163, 0x100, R162 ;  /* 0x00000100a3a37824 */ /* 0x010fe400078e02a2 */
[----:B------:R-:W-:Y:S01]  /*0c50*/  LDS.U8 R162, [R164+0x30] ;  /* 0x00003000a4a27984 */ /* 0x000fe20000000000 */
[----:B-----5:R-:W-:Y:S01]  /*0c60*/  IMAD R153, R159, 0x100, R150 ;  /* 0x000001009f997824 */ /* 0x020fe200078e0296 */
[----:B------:R-:W-:Y:S02]  /*0c70*/  PRMT R150, R152, 0x5410, R155 ;  /* 0x0000541098967816 */ /* 0x000fe4000000009b */
[----:B------:R0:W1:Y:S01]  /*0c80*/  LDSM.16.M88.2 R158, [R151] ;  /* 0x00000000979e783b */ /* 0x0000620000000100 */
[----:B------:R-:W-:Y:S01]  /*0c90*/  IMMA.16816.S8.S8 R20, R142.ROW, R145.COL, R20 ;  /* 0x000000918e147237 */ /* 0x000fe20000405414 */
[----:B------:R-:W-:-:S05]  /*0ca0*/  IADD3 R152, PT, PT, R138, 0x1000, R139 ;  /* 0x000010008a987810 */ /* 0x000fca0007ffe08b */
[----:B------:R-:W-:Y:S01]  /*0cb0*/  LDS.U8 R155, [R152+0x20] ;  /* 0x00002000989b7984 */ /* 0x000fe20000000000 */
[----:B0-----:R-:W-:Y:S01]  /*0cc0*/  PRMT R151, R156, 0x5410, R153 ;  /* 0x000054109c977816 */ /* 0x001fe20000000099 */
[C---:B------:R-:W-:Y:S02]  /*0cd0*/  IMMA.16816.S8.S8 R24, R142.reuse.ROW, R150.COL, R24 ;  /* 0x000000968e187237 */ /* 0x040fe40000405418 */
[----:B------:R-:W-:Y:S04]  /*0ce0*/  LDS.U8 R156, [R152] ;  /* 0x00000000989c7984 */ /* 0x000fe80000000000 */
[----:B------:R-:W0:Y:S02]  /*0cf0*/  LDS.U8 R153, [R152+0x10] ;  /* 0x0000100098997984 */ /* 0x000e240000000000 */
[----:B------:R-:W-:Y:S01]  /*0d00*/  IMMA.16816.S8.S8 R28, R142.ROW, R151.COL, R28 ;  /* 0x000000978e1c7237 */ /* 0x000fe2000040541c */
[----:B------:R-:W-:Y:S01]  /*0d10*/  VIADD R143, R133, 0x400 ;  /* 0x00000400858f7836 */ /* 0x000fe20000000000 */
[----:B------:R-:W2:Y:S03]  /*0d20*/  LDS.U8 R154, [R152+0x30] ;  /* 0x00003000989a7984 */ /* 0x000ea60000000000 */
[----:B------:R-:W-:-:S02]  /*0d30*/  IMAD R157, R132, 0x10, R143 ;  /* 0x00000010849d7824 */ /* 0x000fc400078e028f */
[----:B------:R-:W-:-:S03]  /*0d40*/  VIADD R143, R133, 0x600 ;  /* 0x00000600858f7836 */ /* 0x000fc60000000000 */
[----:B------:R-:W3:Y:S01]  /*0d50*/  LDSM.16.M88.2 R160, [R157] ;  /* 0x000000009da0783b */ /* 0x000ee20000000100 */
[----:B------:R-:W-:-:S06]  /*0d60*/  IMAD R143, R132, 0x10, R143 ;  /* 0x00000010848f7824 */ /* 0x000fcc00078e028f */
[----:B------:R-:W4:Y:S01]  /*0d70*/  LDSM.16.M88.2 R142, [R143] ;  /* 0x000000008f8e783b */ /* 0x000f220000000100 */
[C---:B-1----:R-:W-:Y:S08]  /*0d80*/  IMMA.16816.S8.S8 R36, R158.reuse.ROW, R147.COL, R36 ;  /* 0x000000939e247237 */ /* 0x042ff00000405424 */
[----:B------:R-:W-:Y:S01]  /*0d90*/  IMMA.16816.S8.S8 R72, R158.ROW, R146.COL, R72 ;  /* 0x000000929e487237 */ /* 0x000fe20000405448 */
[----:B0-----:R-:W-:-:S07]  /*0da0*/  IMAD R153, R153, 0x100, R156 ;  /* 0x0000010099997824 */ /* 0x001fce00078e029c */
[----:B------:R-:W-:Y:S01]  /*0db0*/  IMMA.16816.S8.S8 R120, R158.ROW, R144.COL, R120 ;  /* 0x000000909e787237 */ /* 0x000fe20000405478 */
[----:B--2---:R-:W-:-:S07]  /*0dc0*/  IMAD R154, R154, 0x100, R155 ;  /* 0x000001009a9a7824 */ /* 0x004fce00078e029b */
[----:B------:R-:W-:Y:S01]  /*0dd0*/  IMMA.16816.S8.S8 R124, R158.ROW, R148.COL, R124 ;  /* 0x000000949e7c7237 */ /* 0x000fe2000040547c */
[----:B------:R-:W-:Y:S02]  /*0de0*/  PRMT R153, R153, 0x5410, R154 ;  /* 0x0000541099997816 */ /* 0x000fe4000000009a */
[----:B------:R-:W-:Y:S05]  /*0df0*/  LDS.U8 R154, [R165+0x8] ;  /* 0x00000800a59a7984 */ /* 0x000fea0000000000 */
[-C--:B---3--:R-:W-:Y:S08]  /*0e00*/  IMMA.16816.S8.S8 R16, R160.ROW, R147.reuse.COL, R16 ;  /* 0x00000093a0107237 */ /* 0x088ff00000405410 */
[----:B----4-:R-:W-:Y:S01]  /*0e10*/  IMMA.16816.S8.S8 R12, R142.ROW, R147.COL, R12 ;  /* 0x000000938e0c7237 */ /* 0x010fe2000040540c */
[----:B------:R-:W-:-:S02]  /*0e20*/  IADD3 R147, PT, PT, R138, 0x1100, R139 ;  /* 0x000011008a937810 */ /* 0x000fc40007ffe08b */
[----:B------:R-:W-:Y:S04]  /*0e30*/  LDS.U8 R138, [R164+0x8] ;  /* 0x00000800a48a7984 */ /* 0x000fe80000000000 */
[----:B------:R-:W-:Y:S01]  /*0e40*/  LDS.U8 R155, [R147+0x30] ;  /* 0x00003000939b7984 */ /* 0x000fe20000000000 */
[C---:B------:R-:W-:Y:S03]  /*0e50*/  IMMA.16816.S8.S8 R92, R158.reuse.ROW, R149.COL, R92 ;  /* 0x000000959e5c7237 */ /* 0x040fe6000040545c */
[----:B------:R-:W-:Y:S04]  /*0e60*/  LDS.U8 R156, [R147+0x8] ;  /* 0x00000800939c7984 */ /* 0x000fe80000000000 */
[----:B------:R-:W0:Y:S01]  /*0e70*/  LDS.U8 R157, [R147+0x18] ;  /* 0x00001800939d7984 */ /* 0x000e220000000000 */
[C---:B------:R-:W-:Y:S03]  /*0e80*/  IMMA.16816.S8.S8 R96, R158.reuse.ROW, R145.COL, R96 ;  /* 0x000000919e607237 */ /* 0x040fe60000405460 */
[----:B------:R-:W1:Y:S05]  /*0e90*/  LDS.U8 R139, [R164+0x18] ;  /* 0x00001800a48b7984 */ /* 0x000e6a0000000000 */
[C---:B------:R-:W-:Y:S08]  /*0ea0*/  IMMA.16816.S8.S8 R100, R158.reuse.ROW, R150.COL, R100 ;  /* 0x000000969e647237 */ /* 0x040ff00000405464 */
[----:B------:R-:W-:Y:S01]  /*0eb0*/  IMMA.16816.S8.S8 R32, R158.ROW, R151.COL, R32 ;  /* 0x000000979e207237 */ /* 0x000fe20000405420 */
[----:B------:R-:W-:Y:S04]  /*0ec0*/  LDS.U8 R158, [R147+0x28] ;  /* 0x00002800939e7984 */ /* 0x000fe80000000000 */
[----:B------:R-:W2:Y:S03]  /*0ed0*/  LDS.U8 R159, [R147+0x38] ;  /* 0x00003800939f7984 */ /* 0x000ea60000000000 */
[C---:B------:R-:W-:Y:S08]  /*0ee0*/  IMMA.16816.S8.S8 R68, R160.reuse.ROW, R146.COL, R68 ;  /* 0x00000092a0447237 */ /* 0x040ff00000405444 */
[----:B------:R-:W-:Y:S01]  /*0ef0*/  IMMA.16816.S8.S8 R104, R160.ROW, R150.COL, R104 ;  /* 0x00000096a0687237 */ /* 0x000fe20000405468 */
[----:B0-----:R-:W-:-:S07]  /*0f00*/  IMAD R156, R157, 0x100, R156 ;  /* 0x000001009d9c7824 */ /* 0x001fce00078e029c */
[----:B------:R-:W-:Y:S01]  /*0f10*/  IMMA.16816.S8.S8 R108, R160.ROW, R151.COL, R108 ;  /* 0x00000097a06c7237 */ /* 0x000fe2000040546c */
[----:B------:R-:W-:Y:S01]  /*0f20*/  LDS.U8 R157, [R165+0x28] ;  /* 0x00002800a59d7984 */ /* 0x000fe20000000000 */
[----:B-1----:R-:W-:-:S06]  /*0f30*/  IMAD R138, R139, 0x100, R138 ;  /* 0x000001008b8a7824 */ /* 0x002fcc00078e028a */
[C---:B------:R-:W-:Y:S01]  /*0f40*/  IMMA.16816.S8.S8 R8, R142.reuse.ROW, R146.COL, R8 ;  /* 0x000000928e087237 */ /* 0x040fe20000405408 */
[----:B------:R-:W-:Y:S07]  /*0f50*/  LDS.U8 R146, [R147] ;  /* 0x0000000093927984 */ /* 0x000fee0000000000 */
[----:B------:R-:W-:Y:S01]  /*0f60*/  IMMA.16816.S8.S8 R44, R142.ROW, R150.COL, R44 ;  /* 0x000000968e2c7237 */ /* 0x000fe2000040542c */
[----:B------:R-:W-:Y:S01]  /*0f70*/  LDS.U8 R150, [R147+0x20] ;  /* 0x0000200093967984 */ /* 0x000fe20000000000 */
[----:B--2---:R-:W-:-:S03]  /*0f80*/  IMAD R159, R159, 0x100, R158 ;  /* 0x000001009f9f7824 */ /* 0x004fc600078e029e */
[----:B------:R-:W0:Y:S03]  /*0f90*/  LDS.U8 R158, [R165+0x38] ;  /* 0x00003800a59e7984 */ /* 0x000e260000000000 */
[----:B------:R-:W-:Y:S01]  /*0fa0*/  IMMA.16816.S8.S8 R112, R142.ROW, R151.COL, R112 ;  /* 0x000000978e707237 */ /* 0x000fe20000405470 */
[----:B------:R-:W-:Y:S01]  /*0fb0*/  PRMT R156, R156, 0x5410, R159 ;  /* 0x000054109c9c7816 */ /* 0x000fe2000000009f */
[----:B------:R1:W2:Y:S04]  /*0fc0*/  LDS.U8 R151, [R147+0x10] ;  /* 0x0000100093977984 */ /* 0x0002a80000000000 */
[----:B------:R-:W-:Y:S02]  /*0fd0*/  LDS.U8 R159, [R164+0x10] ;  /* 0x00001000a49f7984 */ /* 0x000fe40000000000 */
[----:B------:R-:W-:Y:S01]  /*0fe0*/  IMMA.16816.S8.S8 R64, R160.ROW, R144.COL, R64 ;  /* 0x00000090a0407237 */ /* 0x000fe20000405440 */
[----:B-1----:R-:W-:-:S04]  /*0ff0*/  VIADD R147, R133, 0x500 ;  /* 0x0000050085937836 */ /* 0x002fc80000000000 */
[----:B------:R-:W-:-:S03]  /*1000*/  IMAD R147, R132, 0x10, R147 ;  /* 0x0000001084937824 */ /* 0x000fc600078e0293 */
[----:B------:R-:W-:Y:S08]  /*1010*/  IMMA.16816.S8.S8 R128, R160.ROW, R145.COL, R128 ;  /* 0x00000091a0807237 */ /* 0x000ff00000405480 */
[C---:B------:R-:W-:Y:S01]  /*1020*/  IMMA.16816.S8.S8 R4, R142.reuse.ROW, R144.COL, R4 ;  /* 0x000000908e047237 */ /* 0x040fe20000405404 */
[----:B------:R-:W-:Y:S07]  /*1030*/  LDS.U8 R144, [R152+0x28] ;  /* 0x0000280098907984 */ /* 0x000fee0000000000 */
[----:B------:R-:W-:Y:S01]  /*1040*/  IMMA.16816.S8.S8 R56, R142.ROW, R148.COL, R56 ;  /* 0x000000948e387237 */ /* 0x000fe20000405438 */
[----:B0-----:R-:W-:-:S07]  /*1050*/  IMAD R157, R158, 0x100, R157 ;  /* 0x000001009e9d7824 */ /* 0x001fce00078e029d */
[C---:B------:R-:W-:Y:S01]  /*1060*/  IMMA.16816.S8.S8 R52, R142.reuse.ROW, R149.COL, R52 ;  /* 0x000000958e347237 */ /* 0x040fe20000405434 */
[----:B--2---:R-:W-:Y:S02]  /*1070*/  IMAD R151, R151, 0x100, R146 ;  /* 0x0000010097977824 */ /* 0x004fe400078e0292 */
[----:B------:R-:W0:Y:S05]  /*1080*/  LDSM.16.M88.2 R146, [R147] ;  /* 0x000000009392783b */ /* 0x000e2a0000000100 */
[----:B------:R-:W-:Y:S01]  /*1090*/  IMMA.16816.S8.S8 R48, R142.ROW, R145.COL, R48 ;  /* 0x000000918e307237 */ /* 0x000fe20000405430 */
[----:B------:R-:W-:Y:S04]  /*10a0*/  LDS.U8 R142, [R152+0x8] ;  /* 0x00000800988e7984 */ /* 0x000fe80000000000 */
[----:B------:R-:W1:Y:S03]  /*10b0*/  LDS.U8 R143, [R152+0x18] ;  /* 0x00001800988f7984 */ /* 0x000e660000000000 */
[C---:B------:R-:W-:Y:S01]  /*10c0*/  IMMA.16816.S8.S8 R60, R160.reuse.ROW, R148.COL, R60 ;  /* 0x00000094a03c7237 */ /* 0x040fe2000040543c */
[----:B------:R2:W3:Y:S07]  /*10d0*/  LDS.U8 R145, [R152+0x38] ;  /* 0x0000380098917984 */ /* 0x0004ee0000000000 */
[----:B------:R-:W-:Y:S01]  /*10e0*/  IMMA.16816.S8.S8 R116, R160.ROW, R149.COL, R116 ;  /* 0x00000095a0747237 */ /* 0x000fe20000405474 */
[----:B------:R-:W-:Y:S01]  /*10f0*/  LDS.U8 R160, [R165] ;  /* 0x00000000a5a07984 */ /* 0x000fe20000000000 */
[----:B--2---:R-:W-:-:S03]  /*1100*/  IMAD R152, R155, 0x100, R150 ;  /* 0x000001009b987824 */ /* 0x004fc600078e0296 */
[----:B------:R-:W2:Y:S02]  /*1110*/  LDS.U8 R161, [R165+0x10] ;  /* 0x00001000a5a17984 */ /* 0x000ea40000000000 */
[----:B------:R-:W-:Y:S02]  /*1120*/  PRMT R151, R151, 0x5410, R152 ;  /* 0x0000541097977816 */ /* 0x000fe40000000098 */
[----:B------:R-:W4:Y:S04]  /*1130*/  LDS.U8 R155, [R165+0x18] ;  /* 0x00001800a59b7984 */ /* 0x000f280000000000 */
[----:B------:R-:W5:Y:S01]  /*1140*/  LDS.U8 R152, [R164] ;  /* 0x00000000a4987984 */ /* 0x000f620000000000 */
[----:B0-----:R-:W-:Y:S01]  /*1150*/  IMMA.16816.S8.S8 R16, R146.ROW, R153.COL, R16 ;  /* 0x0000009992107237 */ /* 0x001fe20000405410 */
[----:B-1----:R-:W-:-:S07]  /*1160*/  IMAD R148, R143, 0x100, R142 ;  /* 0x000001008f947824 */ /* 0x002fce00078e028e */
[C---:B------:R-:W-:Y:S01]  /*1170*/  IMMA.16816.S8.S8 R64, R146.reuse.ROW, R151.COL, R64 ;  /* 0x0000009792407237 */ /* 0x040fe20000405440 */
[----:B------:R-:W-:Y:S02]  /*1180*/  VIADD R143, R133, 0x100 ;  /* 0x00000100858f7836 */ /* 0x000fe40000000000 */
[----:B---3--:R-:W-:Y:S02]  /*1190*/  IMAD R149, R145, 0x100, R144 ;  /* 0x0000010091957824 */ /* 0x008fe400078e0290 */
[C---:B------:R-:W-:Y:S02]  /*11a0*/  VIADD R145, R133.reuse, 0x300 ;  /* 0x0000030085917836 */ /* 0x040fe40000000000 */
[----:B------:R-:W-:Y:S01]  /*11b0*/  VIADD R133, R133, 0x700 ;  /* 0x0000070085857836 */ /* 0x000fe20000000000 */
[----:B------:R-:W-:Y:S01]  /*11c0*/  PRMT R150, R148, 0x5410, R149 ;  /* 0x0000541094967816 */ /* 0x000fe20000000095 */
[C---:B------:R-:W-:Y:S01]  /*11d0*/  IMAD R143, R132.reuse, 0x10, R143 ;  /* 0x00000010848f7824 */ /* 0x040fe200078e028f */
[----:B------:R-:W-:Y:S01]  /*11e0*/  LDS.U8 R148, [R164+0x28] ;  /* 0x00002800a4947984 */ /* 0x000fe20000000000 */
[C---:B------:R-:W-:Y:S01]  /*11f0*/  IMAD R145, R132.reuse, 0x10, R145 ;  /* 0x0000001084917824 */ /* 0x040fe200078e0291 */
[----:B------:R-:W-:Y:S01]  /*1200*/  IMMA.16816.S8.S8 R60, R146.ROW, R156.COL, R60 ;  /* 0x0000009c923c7237 */ /* 0x000fe2000040543c */
[----:B------:R-:W-:Y:S01]  /*1210*/  IMAD R133, R132, 0x10, R133 ;  /* 0x0000001084857824 */ /* 0x000fe200078e0285 */
[----:B------:R-:W0:Y:S01]  /*1220*/  LDS.U8 R149, [R164+0x38] ;  /* 0x00003800a4957984 */ /* 0x000e220000000000 */
[----:B--2---:R-:W-:-:S03]  /*1230*/  IMAD R160, R161, 0x100, R160 ;  /* 0x00000100a1a07824 */ /* 0x004fc600078e02a0 */
[----:B------:R-:W1:Y:S01]  /*1240*/  LDS.U8 R161, [R164+0x20] ;  /* 0x00002000a4a17984 */ /* 0x000e620000000000 */
[----:B----4-:R-:W-:Y:S01]  /*1250*/  IMAD R154, R155, 0x100, R154 ;  /* 0x000001009b9a7824 */ /* 0x010fe200078e029a */
[----:B------:R-:W-:Y:S01]  /*1260*/  PRMT R160, R160, 0x5410, R163 ;  /* 0x00005410a0a07816 */ /* 0x000fe200000000a3 */
[C---:B------:R-:W-:Y:S01]  /*1270*/  IMMA.16816.S8.S8 R68, R146.reuse.ROW, R150.COL, R68 ;  /* 0x0000009692447237 */ /* 0x040fe20000405444 */
[----:B------:R-:W2:Y:S01]  /*1280*/  LDSM.16.M88.2 R142, [R143] ;  /* 0x000000008f8e783b */ /* 0x000ea20000000100 */
[----:B-----5:R-:W-:Y:S01]  /*1290*/  IMAD R152, R159, 0x100, R152 ;  /* 0x000001009f987824 */ /* 0x020fe200078e0298 */
[----:B------:R-:W-:Y:S02]  /*12a0*/  PRMT R154, R154, 0x5410, R157 ;  /* 0x000054109a9a7816 */ /* 0x000fe4000000009d */
[----:B------:R-:W3:Y:S03]  /*12b0*/  LDSM.16.M88.2 R144, [R145] ;  /* 0x000000009190783b */ /* 0x000ee60000000100 */
[C---:B------:R-:W-:Y:S01]  /*12c0*/  IMMA.16816.S8.S8 R116, R146.reuse.ROW, R160.COL, R116 ;  /* 0x000000a092747237 */ /* 0x040fe20000405474 */
[----:B------:R-:W4:Y:S07]  /*12d0*/  LDSM.16.M88.2 R132, [R133] ;  /* 0x000000008584783b */ /* 0x000f2e0000000100 */
[----:B------:R-:W-:Y:S01]  /*12e0*/  IMMA.16816.S8.S8 R128, R146.ROW, R154.COL, R128 ;  /* 0x0000009a92807237 */ /* 0x000fe20000405480 */
[----:B0-----:R-:W-:-:S02]  /*12f0*/  IMAD R149, R149, 0x100, R148 ;  /* 0x0000010095957824 */ /* 0x001fc400078e0294 */
[----:B-1----:R-:W-:-:S03]  /*1300*/  IMAD R161, R162, 0x100, R161 ;  /* 0x00000100a2a17824 */ /* 0x002fc600078e02a1 */
[----:B------:R-:W-:Y:S02]  /*1310*/  PRMT R138, R138, 0x5410, R149 ;  /* 0x000054108a8a7816 */ /* 0x000fe40000000095 */
[----:B--2---:R-:W-:Y:S01]  /*1320*/  IMMA.16816.S8.S8 R40, R142.ROW, R153.COL, R40 ;  /* 0x000000998e287237 */ /* 0x004fe20000405428 */
[----:B------:R-:W-:-:S07]  /*1330*/  PRMT R152, R152, 0x5410, R161 ;  /* 0x0000541098987816 */ /* 0x000fce00000000a1 */
[-C--:B---3--:R-:W-:Y:S08]  /*1340*/  IMMA.16816.S8.S8 R36, R144.ROW, R153.reuse.COL, R36 ;  /* 0x0000009990247237 */ /* 0x088ff00000405424 */
[----:B----4-:R-:W-:Y:S08]  /*1350*/  IMMA.16816.S8.S8 R12, R132.ROW, R153.COL, R12 ;  /* 0x00000099840c7237 */ /* 0x010ff0000040540c */
[-C--:B------:R-:W-:Y:S08]  /*1360*/  IMMA.16816.S8.S8 R76, R142.ROW, R150.reuse.COL, R76 ;  /* 0x000000968e4c7237 */ /* 0x080ff0000040544c */
[-C--:B------:R-:W-:Y:S08]  /*1370*/  IMMA.16816.S8.S8 R72, R144.ROW, R150.reuse.COL, R72 ;  /* 0x0000009690487237 */ /* 0x080ff00000405448 */
[----:B------:R-:W-:Y:S08]  /*1380*/  IMMA.16816.S8.S8 R8, R132.ROW, R150.COL, R8 ;  /* 0x0000009684087237 */ /* 0x000ff00000405408 */
        /* <DEDUP_REMOVED lines=14> */
[-C--:B------:R-:W-:Y:S08]  /*1470*/  IMMA.16816.S8.S8 R104, R146.ROW, R152.reuse.COL, R104 ;  /* 0x0000009892687237 */ /* 0x080ff00000405468 */
[----:B------:R-:W-:Y:S08]  /*1480*/  IMMA.16816.S8.S8 R44, R132.ROW, R152.COL, R44 ;  /* 0x00000098842c7237 */ /* 0x000ff0000040542c */
[-C--:B------:R-:W-:Y:S08]  /*1490*/  IMMA.16816.S8.S8 R28, R142.ROW, R138.reuse.COL, R28 ;  /* 0x0000008a8e1c7237 */ /* 0x080ff0000040541c */
[-C--:B------:R-:W-:Y:S08]  /*14a0*/  IMMA.16816.S8.S8 R32, R144.ROW, R138.reuse.COL, R32 ;  /* 0x0000008a90207237 */ /* 0x080ff00000405420 */
[-C--:B------:R-:W-:Y:S08]  /*14b0*/  IMMA.16816.S8.S8 R108, R146.ROW, R138.reuse.COL, R108 ;  /* 0x0000008a926c7237 */ /* 0x080ff0000040546c */
[----:B------:R-:W-:Y:S01]  /*14c0*/  IMMA.16816.S8.S8 R112, R132.ROW, R138.COL, R112 ;  /* 0x0000008a84707237 */ /* 0x000fe20000405470 */
[----:B------:R-:W-:-:S05]  /*14d0*/  IADD3 R138, P0, PT, R2, 0x80000, RZ ;  /* 0x00080000028a7810 */ /* 0x000fca0007f1e0ff */
[----:B------:R-:W-:Y:S01]  /*14e0*/  IMAD.X R139, RZ, RZ, R3, P0 ;  /* 0x000000ffff8b7224 */ /* 0x000fe200000e0603 */
[----:B------:R-:W-:-:S13]  /*14f0*/  BRA.U UP0, `(.L_x_0) ;  /* 0xfffffff100187547 */ /* 0x000fda000b83ffff */
[----:B------:R-:W0:Y:S01]  /*1500*/  LDC.64 R2, c[0x0][0x390] ;  /* 0x0000e400ff027b82 */ /* 0x000e220000000a00 */
[----:B------:R-:W-:Y:S01]  /*1510*/  LEA R135, R135, UR10, 0x8 ;  /* 0x0000000a87877c11 */ /* 0x000fe2000f8e40ff */
[----:B------:R-:W-:Y:S01]  /*1520*/  IMAD.MOV.U32 R141, RZ, RZ, RZ ;  /* 0x000000ffff8d7224 */ /* 0x000fe200078e00ff */
[----:B------:R-:W-:-:S03]  /*1530*/  LOP3.LUT R140, R140, 0x3, RZ, 0xc0, !PT ;  /* 0x000000038c8c7812 */ /* 0x000fc600078ec0ff */
[----:B------:R-:W-:Y:S02]  /*1540*/  IMAD R133, R135, 0x4, R134 ;  /* 0x0000000487857824 */ /* 0x000fe400078e0286 */
[----:B------:R-:W-:-:S04]  /*1550*/  IMAD.WIDE.U32 R136, R136, 0x8, R140 ;  /* 0x0000000888887825 */ /* 0x000fc800078e008c */
[----:B------:R-:W-:-:S04]  /*1560*/  IMAD.SHL.U32 R133, R133, 0x400, RZ ;  /* 0x0000040085857824 */ /* 0x000fc800078e00ff */
[----:B0-----:R-:W-:-:S03]  /*1570*/  IMAD.WIDE.U32 R2, R133, 0x4, R2 ;  /* 0x0000000485027825 */ /* 0x001fc600078e0002 */
[----:B------:R-:W-:-:S04]  /*1580*/  LEA R2, P0, R136, R2, 0x3 ;  /* 0x0000000288027211 */ /* 0x000fc800078018ff */
[----:B------:R-:W-:-:S05]  /*1590*/  LEA.HI.X R3, R136, R3, R137, 0x3, P0 ;  /* 0x0000000388037211 */ /* 0x000fca00000f1c89 */
[----:B------:R-:W-:Y:S04]  /*15a0*/  STG.E.64 desc[UR8][R2.64], R40 ;  /* 0x0000002802007986 */ /* 0x000fe8000c101b08 */
        /* <DEDUP_REMOVED lines=62> */
[----:B------:R-:W-:Y:S01]  /*1990*/  STG.E.64 desc[UR8][R2.64+0x300e20], R114 ;  /* 0x300e207202007986 */ /* 0x000fe2000c101b08 */
[----:B------:R-:W-:Y:S05]  /*19a0*/  EXIT ;  /* 0x000000000000794d */ /* 0x000fea0003800000 */
.L_x_1:
[----:B------:R-:W-:-:S00]  /*19b0*/  BRA `(.L_x_1) ;  /* 0xfffffffc00fc7947 */ /* 0x000fc0000383ffff */
[----:B------:R-:W-:-:S00]  /*19c0*/  NOP ;  /* 0x0000000000007918 */ /* 0x000fc00000000000 */
        /* <DEDUP_REMOVED lines=11> */
.L_x_2:


//--------------------- .nv.shared.default_function_kernel0 --------------------------
	.section	.nv.shared.default_function_kernel0,"aw",@nobits
	.sectionflags	@""
.nv.shared.default_function_kernel0:
	.zero		13312


//--------------------- .nv.shared.reserved.0     --------------------------
	.section	.nv.shared.reserved.0,"aw",@nobits
	.weak		__nv_reservedSMEM_offset_0_alias
	.size		__nv_reservedSMEM_offset_0_alias, 0, 64
	.other		__nv_reservedSMEM_offset_0_alias,@"STO_CUDA_RESERVED_SHARED STV_DEFAULT"
__nv_reservedSMEM_offset_0_alias:
	.zero		0
	.zero		64


//--------------------- .nv.constant0.default_function_kernel0 --------------------------
	.section	.nv.constant0.default_function_kernel0,"a",@progbits
	.sectionflags	@""
	.align	4
.nv.constant0.default_function_kernel0:
	.zero		920


//--------------------- SYMBOLS --------------------------

	.type		.nv.reservedSmem.offset0,@object
	.size		.nv.reservedSmem.offset0,0x4
	.type		.nv.reservedSmem.cap,@object
	.size		.nv.reservedSmem.cap,0x4
